//
// Generated by NVIDIA NVVM Compiler
//
// Compiler Build ID: CL-36424714
// Cuda compilation tools, release 13.0, V13.0.88
// Based on NVVM 20.0.0
//

.version 9.0
.target sm_100
.address_size 64

	// .globl	scaleSwapTranspose

.visible .entry scaleSwapTranspose(
	.param .u64 .ptr .align 1 scaleSwapTranspose_param_0,
	.param .u64 .ptr .align 1 scaleSwapTranspose_param_1,
	.param .f32 scaleSwapTranspose_param_2,
	.param .f32 scaleSwapTranspose_param_3,
	.param .u32 scaleSwapTranspose_param_4
)
{
	.reg .pred 	%p<2>;
	.reg .b16 	%rs<7>;
	.reg .b32 	%r<16>;
	.reg .b32 	%f<9>;
	.reg .b64 	%rd<12>;

	ld.param.u64 	%rd1, [scaleSwapTranspose_param_0];
	ld.param.u64 	%rd2, [scaleSwapTranspose_param_1];
	ld.param.f32 	%f1, [scaleSwapTranspose_param_2];
	ld.param.f32 	%f2, [scaleSwapTranspose_param_3];
	ld.param.u32 	%r4, [scaleSwapTranspose_param_4];
	mov.u32 	%r5, %ctaid.x;
	mov.u32 	%r6, %ntid.x;
	mov.u32 	%r7, %tid.x;
	mad.lo.s32 	%r1, %r5, %r6, %r7;
	mov.u32 	%r8, %ctaid.y;
	mov.u32 	%r9, %ntid.y;
	mov.u32 	%r10, %tid.y;
	mad.lo.s32 	%r11, %r8, %r9, %r10;
	max.s32 	%r12, %r1, %r11;
	setp.ge.s32 	%p1, %r12, %r4;
	@%p1 bra 	$L__BB0_2;
	cvta.to.global.u64 	%rd3, %rd1;
	cvta.to.global.u64 	%rd4, %rd2;
	mad.lo.s32 	%r13, %r4, %r1, %r11;
	mul.lo.s32 	%r14, %r13, 3;
	cvt.s64.s32 	%rd5, %r14;
	add.s64 	%rd6, %rd3, %rd5;
	ld.global.nc.u8 	%rs1, [%rd6];
	cvt.u16.u8 	%rs2, %rs1;
	cvt.rn.f32.u16 	%f3, %rs2;
	fma.rn.f32 	%f4, %f1, %f3, %f2;
	ld.global.nc.u8 	%rs3, [%rd6+1];
	cvt.u16.u8 	%rs4, %rs3;
	cvt.rn.f32.u16 	%f5, %rs4;
	fma.rn.f32 	%f6, %f1, %f5, %f2;
	ld.global.nc.u8 	%rs5, [%rd6+2];
	cvt.u16.u8 	%rs6, %rs5;
	cvt.rn.f32.u16 	%f7, %rs6;
	fma.rn.f32 	%f8, %f1, %f7, %f2;
	mul.lo.s32 	%r15, %r4, %r4;
	mul.wide.s32 	%rd7, %r13, 4;
	add.s64 	%rd8, %rd4, %rd7;
	st.global.f32 	[%rd8], %f8;
	mul.wide.u32 	%rd9, %r15, 4;
	add.s64 	%rd10, %rd8, %rd9;
	st.global.f32 	[%rd10], %f6;
	add.s64 	%rd11, %rd10, %rd9;
	st.global.f32 	[%rd11], %f4;
$L__BB0_2:
	ret;

}


// ===== COMPILED SASS (sm_100) =====

	.target	sm_100

	.elftype	@"ET_EXEC"


//--------------------- .note.nv.tkinfo           --------------------------
	.section	.note.nv.tkinfo,"",@"SHT_NOTE"
	.sectionflags	@"SHF_NOTE_NV_TKINFO"
	.tkinfo
        /*0018*/ 	.word	0x00000002
        /*0030*/ 	.string	""
        /*0030*/ 	.string	"ptxas"
        /*0030*/ 	.string	"Cuda compilation tools, release 13.0, V13.0.88"
        /*0030*/ 	.string	"Build cuda_13.0.r13.0/compiler.36424714_0"
        /*0030*/ 	.string	"-arch sm_100 -m 64 "



//--------------------- .note.nv.cuinfo           --------------------------
	.section	.note.nv.cuinfo,"",@"SHT_NOTE"
	.sectionflags	@"SHF_NOTE_NV_CUINFO"
        /*0018*/ 	.short	0x0002
        /*001a*/ 	.short	0x0064
        /*001c*/ 	.short	0x0082
	.zero		2


//--------------------- .nv.info                  --------------------------
	.section	.nv.info,"",@"SHT_CUDA_INFO"
	.align	4


	//----- nvinfo : EIATTR_REGCOUNT
	.align		4
        /*0000*/ 	.byte	0x04, 0x2f
        /*0002*/ 	.short	(.L_1 - .L_0)
	.align		4
.L_0:
        /*0004*/ 	.word	index@(scaleSwapTranspose)
        /*0008*/ 	.word	0x00000012


	//----- nvinfo : EIATTR_FRAME_SIZE
	.align		4
.L_1:
        /*000c*/ 	.byte	0x04, 0x11
        /*000e*/ 	.short	(.L_3 - .L_2)
	.align		4
.L_2:
        /*0010*/ 	.word	index@(scaleSwapTranspose)
        /*0014*/ 	.word	0x00000000


	//----- nvinfo : EIATTR_MIN_STACK_SIZE
	.align		4
.L_3:
        /*0018*/ 	.byte	0x04, 0x12
        /*001a*/ 	.short	(.L_5 - .L_4)
	.align		4
.L_4:
        /*001c*/ 	.word	index@(scaleSwapTranspose)
        /*0020*/ 	.word	0x00000000
.L_5:


//--------------------- .nv.compat                --------------------------
	.section	.nv.compat,"",@"SHT_CUDA_COMPAT_INFO"
	.align	4
        /*0000*/ 	.byte	0x02, 0x09, 0x00, 0x00, 0x02, 0x02, 0x01, 0x00, 0x02, 0x05, 0x05, 0x00, 0x03, 0x07, 0x01, 0x01
        /*0010*/ 	.byte	0x02, 0x03, 0x00, 0x00, 0x02, 0x06, 0x01, 0x00, 0x04, 0x0b, 0x08, 0x00, 0x09, 0x00, 0x00, 0x00
        /*0020*/ 	.byte	0x00, 0x00, 0x00, 0x00


//--------------------- .nv.info.scaleSwapTranspose --------------------------
	.section	.nv.info.scaleSwapTranspose,"",@"SHT_CUDA_INFO"
	.sectionflags	@""
	.align	4


	//----- nvinfo : EIATTR_CUDA_API_VERSION
	.align		4
        /*0000*/ 	.byte	0x04, 0x37
        /*0002*/ 	.short	(.L_7 - .L_6)
.L_6:
        /*0004*/ 	.word	0x00000082


	//----- nvinfo : EIATTR_KPARAM_INFO
	.align		4
.L_7:
        /*0008*/ 	.byte	0x04, 0x17
        /*000a*/ 	.short	(.L_9 - .L_8)
.L_8:
        /*000c*/ 	.word	0x00000000
        /*0010*/ 	.short	0x0004
        /*0012*/ 	.short	0x0018
        /*0014*/ 	.byte	0x00, 0xf0, 0x11, 0x00


	//----- nvinfo : EIATTR_KPARAM_INFO
	.align		4
.L_9:
        /*0018*/ 	.byte	0x04, 0x17
        /*001a*/ 	.short	(.L_11 - .L_10)
.L_10:
        /*001c*/ 	.word	0x00000000
        /*0020*/ 	.short	0x0003
        /*0022*/ 	.short	0x0014
        /*0024*/ 	.byte	0x00, 0xf0, 0x11, 0x00


	//----- nvinfo : EIATTR_KPARAM_INFO
	.align		4
.L_11:
        /*0028*/ 	.byte	0x04, 0x17
        /*002a*/ 	.short	(.L_13 - .L_12)
.L_12:
        /*002c*/ 	.word	0x00000000
        /*0030*/ 	.short	0x0002
        /*0032*/ 	.short	0x0010
        /*0034*/ 	.byte	0x00, 0xf0, 0x11, 0x00


	//----- nvinfo : EIATTR_KPARAM_INFO
	.align		4
.L_13:
        /*0038*/ 	.byte	0x04, 0x17
        /*003a*/ 	.short	(.L_15 - .L_14)
.L_14:
        /*003c*/ 	.word	0x00000000
        /*0040*/ 	.short	0x0001
        /*0042*/ 	.short	0x0008
        /*0044*/ 	.byte	0x00, 0xf5, 0x21, 0x00


	//----- nvinfo : EIATTR_KPARAM_INFO
	.align		4
.L_15:
        /*0048*/ 	.byte	0x04, 0x17
        /*004a*/ 	.short	(.L_17 - .L_16)
.L_16:
        /*004c*/ 	.word	0x00000000
        /*0050*/ 	.short	0x0000
        /*0052*/ 	.short	0x0000
        /*0054*/ 	.byte	0x00, 0xf5, 0x21, 0x00


	//----- nvinfo : EIATTR_SPARSE_MMA_MASK
	.align		4
.L_17:
        /*0058*/ 	.byte	0x03, 0x50
        /*005a*/ 	.short	0x0000


	//----- nvinfo : EIATTR_MAXREG_COUNT
	.align		4
        /*005c*/ 	.byte	0x03, 0x1b
        /*005e*/ 	.short	0x00ff


	//----- nvinfo : EIATTR_MERCURY_ISA_VERSION
	.align		4
        /*0060*/ 	.byte	0x03, 0x5f
        /*0062*/ 	.short	0x0101


	//----- nvinfo : EIATTR_VRC_CTA_INIT_COUNT
	.align		4
        /*0064*/ 	.byte	0x02, 0x4a
	.zero		1
	.zero		1


	//----- nvinfo : EIATTR_EXIT_INSTR_OFFSETS
	.align		4
        /*0068*/ 	.byte	0x04, 0x1c
        /*006a*/ 	.short	(.L_19 - .L_18)


	//   ....[0]....
.L_18:
        /*006c*/ 	.word	0x000000c0


	//   ....[1]....
        /*0070*/ 	.word	0x00000250


	//----- nvinfo : EIATTR_CBANK_PARAM_SIZE
	.align		4
.L_19:
        /*0074*/ 	.byte	0x03, 0x19
        /*0076*/ 	.short	0x001c


	//----- nvinfo : EIATTR_PARAM_CBANK
	.align		4
        /*0078*/ 	.byte	0x04, 0x0a
        /*007a*/ 	.short	(.L_21 - .L_20)
	.align		4
.L_20:
        /*007c*/ 	.word	index@(.nv.constant0.scaleSwapTranspose)
        /*0080*/ 	.short	0x0380
        /*0082*/ 	.short	0x001c


	//----- nvinfo : EIATTR_SW_WAR
	.align		4
.L_21:
        /*0084*/ 	.byte	0x04, 0x36
        /*0086*/ 	.short	(.L_23 - .L_22)
.L_22:
        /*0088*/ 	.word	0x00000008
.L_23:


//--------------------- .nv.callgraph             --------------------------
	.section	.nv.callgraph,"",@"SHT_CUDA_CALLGRAPH"
	.align	4
	.sectionentsize	8
	.align		4
        /*0000*/ 	.word	0x00000000
	.align		4
        /*0004*/ 	.word	0xffffffff
	.align		4
        /*0008*/ 	.word	0x00000000
	.align		4
        /*000c*/ 	.word	0xfffffffe
	.align		4
        /*0010*/ 	.word	0x00000000
	.align		4
        /*0014*/ 	.word	0xfffffffd
	.align		4
        /*0018*/ 	.word	0x00000000
	.align		4
        /*001c*/ 	.word	0xfffffffc


//--------------------- .text.scaleSwapTranspose  --------------------------
	.section	.text.scaleSwapTranspose,"ax",@progbits
	.align	128
        .global         scaleSwapTranspose
        .type           scaleSwapTranspose,@function
        .size           scaleSwapTranspose,(.L_x_1 - scaleSwapTranspose)
        .other          scaleSwapTranspose,@"STO_CUDA_ENTRY STV_DEFAULT"
scaleSwapTranspose:
.text.scaleSwapTranspose:
[----:B------:R-:W-:Y:S01]  /*0000*/  LDC R1, c[0x0][0x37c] ;  /* 0x0000df00ff017b82 */ /* 0x000fe20000000800 */
[----:B------:R-:W0:Y:S07]  /*0010*/  S2R R3, SR_TID.X ;  /* 0x0000000000037919 */ /* 0x000e2e0000002100 */
[----:B------:R-:W0:Y:S01]  /*0020*/  S2UR UR4, SR_CTAID.X ;  /* 0x00000000000479c3 */ /* 0x000e220000002500 */
[----:B------:R-:W1:Y:S07]  /*0030*/  S2R R5, SR_TID.Y ;  /* 0x0000000000057919 */ /* 0x000e6e0000002200 */
[----:B------:R-:W0:Y:S08]  /*0040*/  LDC R0, c[0x0][0x360] ;  /* 0x0000d800ff007b82 */ /* 0x000e300000000800 */
[----:B------:R-:W1:Y:S08]  /*0050*/  S2UR UR5, SR_CTAID.Y ;  /* 0x00000000000579c3 */ /* 0x000e700000002600 */
[----:B------:R-:W1:Y:S08]  /*0060*/  LDC R2, c[0x0][0x364] ;  /* 0x0000d900ff027b82 */ /* 0x000e700000000800 */
[----:B------:R-:W2:Y:S01]  /*0070*/  LDC R15, c[0x0][0x398] ;  /* 0x0000e600ff0f7b82 */ /* 0x000ea20000000800 */
[----:B0-----:R-:W-:-:S02]  /*0080*/  IMAD R0, R0, UR4, R3 ;  /* 0x0000000400007c24 */ /* 0x001fc4000f8e0203 */
[----:B-1----:R-:W-:-:S05]  /*0090*/  IMAD R3, R2, UR5, R5 ;  /* 0x0000000502037c24 */ /* 0x002fca000f8e0205 */
[----:B------:R-:W-:-:S04]  /*00a0*/  VIMNMX R2, PT, PT, R0, R3, !PT ;  /* 0x0000000300027248 */ /* 0x000fc80007fe0100 */
[----:B--2---:R-:W-:-:S13]  /*00b0*/  ISETP.GE.AND P0, PT, R2, R15, PT ;  /* 0x0000000f0200720c */ /* 0x004fda0003f06270 */
[----:B------:R-:W-:Y:S05]  /*00c0*/  @P0 EXIT ;  /* 0x000000000000094d */ /* 0x000fea0003800000 */
[----:B------:R-:W0:Y:S01]  /*00d0*/  LDCU.64 UR6, c[0x0][0x380] ;  /* 0x00007000ff0677ac */ /* 0x000e220008000a00 */
[----:B------:R-:W-:Y:S01]  /*00e0*/  IMAD R9, R0, R15, R3 ;  /* 0x0000000f00097224 */ /* 0x000fe200078e0203 */
[----:B------:R-:W1:Y:S01]  /*00f0*/  LDC.64 R4, c[0x0][0x388] ;  /* 0x0000e200ff047b82 */ /* 0x000e620000000a00 */
[----:B------:R-:W2:Y:S03]  /*0100*/  LDCU.64 UR4, c[0x0][0x358] ;  /* 0x00006b00ff0477ac */ /* 0x000ea60008000a00 */
[----:B------:R-:W-:-:S04]  /*0110*/  LEA R0, R9, R9, 0x1 ;  /* 0x0000000909007211 */ /* 0x000fc800078e08ff */
[----:B------:R-:W3:Y:S01]  /*0120*/  LDC.64 R2, c[0x0][0x390] ;  /* 0x0000e400ff027b82 */ /* 0x000ee20000000a00 */
[----:B0-----:R-:W-:-:S04]  /*0130*/  IADD3 R6, P0, PT, R0, UR6, RZ ;  /* 0x0000000600067c10 */ /* 0x001fc8000ff1e0ff */
[----:B------:R-:W-:-:S05]  /*0140*/  LEA.HI.X.SX32 R7, R0, UR7, 0x1, P0 ;  /* 0x0000000700077c11 */ /* 0x000fca00080f0eff */
[----:B--2---:R-:W2:Y:S04]  /*0150*/  LDG.E.U8.CONSTANT R11, desc[UR4][R6.64+0x2] ;  /* 0x00000204060b7981 */ /* 0x004ea8000c1e9100 */
[----:B------:R-:W4:Y:S04]  /*0160*/  LDG.E.U8.CONSTANT R0, desc[UR4][R6.64] ;  /* 0x0000000406007981 */ /* 0x000f28000c1e9100 */
[----:B------:R-:W5:Y:S01]  /*0170*/  LDG.E.U8.CONSTANT R10, desc[UR4][R6.64+0x1] ;  /* 0x00000104060a7981 */ /* 0x000f62000c1e9100 */
[----:B-1----:R-:W-:-:S04]  /*0180*/  IMAD.WIDE R4, R9, 0x4, R4 ;  /* 0x0000000409047825 */ /* 0x002fc800078e0204 */
[----:B------:R-:W-:-:S04]  /*0190*/  IMAD R15, R15, R15, RZ ;  /* 0x0000000f0f0f7224 */ /* 0x000fc800078e02ff */
[C---:B------:R-:W-:Y:S01]  /*01a0*/  IMAD.WIDE.U32 R8, R15.reuse, 0x4, R4 ;  /* 0x000000040f087825 */ /* 0x040fe200078e0004 */
[----:B--2---:R-:W-:Y:S02]  /*01b0*/  I2FP.F32.U32 R12, R11 ;  /* 0x0000000b000c7245 */ /* 0x004fe40000201000 */
[----:B----4-:R-:W-:Y:S02]  /*01c0*/  I2FP.F32.U32 R0, R0 ;  /* 0x0000000000007245 */ /* 0x010fe40000201000 */
[----:B-----5:R-:W-:Y:S01]  /*01d0*/  I2FP.F32.U32 R10, R10 ;  /* 0x0000000a000a7245 */ /* 0x020fe20000201000 */
[-CC-:B---3--:R-:W-:Y:S02]  /*01e0*/  FFMA R13, R12, R2.reuse, R3.reuse ;  /* 0x000000020c0d7223 */ /* 0x188fe40000000003 */
[-CC-:B------:R-:W-:Y:S02]  /*01f0*/  FFMA R11, R0, R2.reuse, R3.reuse ;  /* 0x00000002000b7223 */ /* 0x180fe40000000003 */
[----:B------:R-:W-:Y:S01]  /*0200*/  FFMA R7, R10, R2, R3 ;  /* 0x000000020a077223 */ /* 0x000fe20000000003 */
[----:B------:R-:W-:Y:S01]  /*0210*/  IMAD.WIDE.U32 R2, R15, 0x4, R8 ;  /* 0x000000040f027825 */ /* 0x000fe200078e0008 */
[----:B------:R-:W-:Y:S04]  /*0220*/  STG.E desc[UR4][R4.64], R13 ;  /* 0x0000000d04007986 */ /* 0x000fe8000c101904 */
[----:B------:R-:W-:Y:S04]  /*0230*/  STG.E desc[UR4][R8.64], R7 ;  /* 0x0000000708007986 */ /* 0x000fe8000c101904 */
[----:B------:R-:W-:Y:S01]  /*0240*/  STG.E desc[UR4][R2.64], R11 ;  /* 0x0000000b02007986 */ /* 0x000fe2000c101904 */
[----:B------:R-:W-:Y:S05]  /*0250*/  EXIT ;  /* 0x000000000000794d */ /* 0x000fea0003800000 */
.L_x_0:
[----:B------:R-:W-:-:S00]  /*0260*/  BRA `(.L_x_0) ;  /* 0xfffffffc00fc7947 */ /* 0x000fc0000383ffff */
[----:B------:R-:W-:-:S00]  /*0270*/  NOP ;  /* 0x0000000000007918 */ /* 0x000fc00000000000 */
        /* <DEDUP_REMOVED lines=8> */
.L_x_1:


//--------------------- .nv.shared.reserved.0     --------------------------
	.section	.nv.shared.reserved.0,"aw",@nobits
	.weak		__nv_reservedSMEM_offset_0_alias
	.size		__nv_reservedSMEM_offset_0_alias, 0, 64
	.other		__nv_reservedSMEM_offset_0_alias,@"STO_CUDA_RESERVED_SHARED STV_DEFAULT"
__nv_reservedSMEM_offset_0_alias:
	.zero		0
	.zero		64


//--------------------- .nv.constant0.scaleSwapTranspose --------------------------
	.section	.nv.constant0.scaleSwapTranspose,"a",@progbits
	.sectionflags	@""
	.align	4
.nv.constant0.scaleSwapTranspose:
	.zero		924


//--------------------- SYMBOLS --------------------------

	.type		.nv.reservedSmem.offset0,@object
	.size		.nv.reservedSmem.offset0,0x4
